//
// Generated by NVIDIA NVVM Compiler
//
// Compiler Build ID: CL-36424714
// Cuda compilation tools, release 13.0, V13.0.88
// Based on NVVM 20.0.0
//

.version 9.0
.target sm_100
.address_size 64

	// .globl	_Z23Kogge_Stone_scan_kernelPfS_j
// _ZZ23Kogge_Stone_scan_kernelPfS_jE2XY has been demoted
// _ZZ41Kogge_Stone_exclusive_scan_kernel_ex_11_6PfS_jE2XY has been demoted
// _ZZ22Brent_Kung_scan_kernelPfS_jE2XY has been demoted
// _ZZ31Kogge_Stone_scan_kernel_ex_11_2PKfPfjE1A has been demoted
// _ZZ31Kogge_Stone_scan_kernel_ex_11_2PKfPfjE1B has been demoted

.visible .entry _Z23Kogge_Stone_scan_kernelPfS_j(
	.param .u64 .ptr .align 1 _Z23Kogge_Stone_scan_kernelPfS_j_param_0,
	.param .u64 .ptr .align 1 _Z23Kogge_Stone_scan_kernelPfS_j_param_1,
	.param .u32 _Z23Kogge_Stone_scan_kernelPfS_j_param_2
)
{
	.reg .pred 	%p<7>;
	.reg .b32 	%r<18>;
	.reg .b32 	%f<9>;
	.reg .b64 	%rd<9>;
	// demoted variable
	.shared .align 4 .b8 _ZZ23Kogge_Stone_scan_kernelPfS_jE2XY[1024];
	ld.param.u64 	%rd1, [_Z23Kogge_Stone_scan_kernelPfS_j_param_0];
	ld.param.u64 	%rd2, [_Z23Kogge_Stone_scan_kernelPfS_j_param_1];
	ld.param.u32 	%r7, [_Z23Kogge_Stone_scan_kernelPfS_j_param_2];
	mov.u32 	%r8, %ctaid.x;
	mov.u32 	%r1, %ntid.x;
	mov.u32 	%r2, %tid.x;
	mad.lo.s32 	%r3, %r8, %r1, %r2;
	setp.ge.u32 	%p1, %r3, %r7;
	shl.b32 	%r9, %r2, 2;
	mov.u32 	%r10, _ZZ23Kogge_Stone_scan_kernelPfS_jE2XY;
	add.s32 	%r4, %r10, %r9;
	@%p1 bra 	$L__BB0_2;
	cvta.to.global.u64 	%rd3, %rd1;
	mul.wide.u32 	%rd4, %r3, 4;
	add.s64 	%rd5, %rd3, %rd4;
	ld.global.f32 	%f3, [%rd5];
	st.shared.f32 	[%r4], %f3;
	bra.uni 	$L__BB0_3;
$L__BB0_2:
	mov.b32 	%r11, 0;
	st.shared.u32 	[%r4], %r11;
$L__BB0_3:
	setp.lt.u32 	%p2, %r1, 2;
	@%p2 bra 	$L__BB0_10;
	mov.b32 	%r17, 1;
$L__BB0_5:
	bar.sync 	0;
	setp.lt.u32 	%p3, %r2, %r17;
	mov.f32 	%f8, 0f00000000;
	@%p3 bra 	$L__BB0_7;
	ld.shared.f32 	%f5, [%r4];
	sub.s32 	%r13, %r2, %r17;
	shl.b32 	%r14, %r13, 2;
	add.s32 	%r16, %r10, %r14;
	ld.shared.f32 	%f6, [%r16];
	add.f32 	%f8, %f5, %f6;
$L__BB0_7:
	setp.lt.u32 	%p4, %r2, %r17;
	bar.sync 	0;
	@%p4 bra 	$L__BB0_9;
	st.shared.f32 	[%r4], %f8;
$L__BB0_9:
	shl.b32 	%r17, %r17, 1;
	setp.lt.u32 	%p5, %r17, %r1;
	@%p5 bra 	$L__BB0_5;
$L__BB0_10:
	setp.ge.u32 	%p6, %r3, %r7;
	@%p6 bra 	$L__BB0_12;
	ld.shared.f32 	%f7, [%r4];
	cvta.to.global.u64 	%rd6, %rd2;
	mul.wide.u32 	%rd7, %r3, 4;
	add.s64 	%rd8, %rd6, %rd7;
	st.global.f32 	[%rd8], %f7;
$L__BB0_12:
	ret;

}
	// .globl	_Z41Kogge_Stone_exclusive_scan_kernel_ex_11_6PfS_j
.visible .entry _Z41Kogge_Stone_exclusive_scan_kernel_ex_11_6PfS_j(
	.param .u64 .ptr .align 1 _Z41Kogge_Stone_exclusive_scan_kernel_ex_11_6PfS_j_param_0,
	.param .u64 .ptr .align 1 _Z41Kogge_Stone_exclusive_scan_kernel_ex_11_6PfS_j_param_1,
	.param .u32 _Z41Kogge_Stone_exclusive_scan_kernel_ex_11_6PfS_j_param_2
)
{
	.reg .pred 	%p<8>;
	.reg .b32 	%r<20>;
	.reg .b32 	%f<9>;
	.reg .b64 	%rd<9>;
	// demoted variable
	.shared .align 4 .b8 _ZZ41Kogge_Stone_exclusive_scan_kernel_ex_11_6PfS_jE2XY[1024];
	ld.param.u64 	%rd1, [_Z41Kogge_Stone_exclusive_scan_kernel_ex_11_6PfS_j_param_0];
	ld.param.u64 	%rd2, [_Z41Kogge_Stone_exclusive_scan_kernel_ex_11_6PfS_j_param_1];
	ld.param.u32 	%r7, [_Z41Kogge_Stone_exclusive_scan_kernel_ex_11_6PfS_j_param_2];
	mov.u32 	%r8, %ctaid.x;
	mov.u32 	%r1, %ntid.x;
	mov.u32 	%r2, %tid.x;
	mad.lo.s32 	%r3, %r8, %r1, %r2;
	setp.ge.u32 	%p1, %r3, %r7;
	shl.b32 	%r9, %r2, 2;
	mov.u32 	%r10, _ZZ41Kogge_Stone_exclusive_scan_kernel_ex_11_6PfS_jE2XY;
	add.s32 	%r4, %r10, %r9;
	@%p1 bra 	$L__BB1_4;
	setp.ne.s32 	%p2, %r2, 0;
	@%p2 bra 	$L__BB1_3;
	mov.b32 	%r13, 0;
	st.shared.u32 	[_ZZ41Kogge_Stone_exclusive_scan_kernel_ex_11_6PfS_jE2XY], %r13;
	bra.uni 	$L__BB1_5;
$L__BB1_3:
	add.s32 	%r12, %r3, -1;
	cvta.to.global.u64 	%rd3, %rd1;
	mul.wide.u32 	%rd4, %r12, 4;
	add.s64 	%rd5, %rd3, %rd4;
	ld.global.f32 	%f3, [%rd5];
	st.shared.f32 	[%r4], %f3;
	bra.uni 	$L__BB1_5;
$L__BB1_4:
	mov.b32 	%r11, 0;
	st.shared.u32 	[%r4], %r11;
$L__BB1_5:
	setp.lt.u32 	%p3, %r1, 2;
	@%p3 bra 	$L__BB1_12;
	mov.b32 	%r19, 1;
$L__BB1_7:
	bar.sync 	0;
	setp.lt.u32 	%p4, %r2, %r19;
	mov.f32 	%f8, 0f00000000;
	@%p4 bra 	$L__BB1_9;
	ld.shared.f32 	%f5, [%r4];
	sub.s32 	%r15, %r2, %r19;
	shl.b32 	%r16, %r15, 2;
	add.s32 	%r18, %r10, %r16;
	ld.shared.f32 	%f6, [%r18];
	add.f32 	%f8, %f5, %f6;
$L__BB1_9:
	setp.lt.u32 	%p5, %r2, %r19;
	bar.sync 	0;
	@%p5 bra 	$L__BB1_11;
	st.shared.f32 	[%r4], %f8;
$L__BB1_11:
	shl.b32 	%r19, %r19, 1;
	setp.lt.u32 	%p6, %r19, %r1;
	@%p6 bra 	$L__BB1_7;
$L__BB1_12:
	setp.ge.u32 	%p7, %r3, %r7;
	@%p7 bra 	$L__BB1_14;
	ld.shared.f32 	%f7, [%r4];
	cvta.to.global.u64 	%rd6, %rd2;
	mul.wide.u32 	%rd7, %r3, 4;
	add.s64 	%rd8, %rd6, %rd7;
	st.global.f32 	[%rd8], %f7;
$L__BB1_14:
	ret;

}
	// .globl	_Z22Brent_Kung_scan_kernelPfS_j
.visible .entry _Z22Brent_Kung_scan_kernelPfS_j(
	.param .u64 .ptr .align 1 _Z22Brent_Kung_scan_kernelPfS_j_param_0,
	.param .u64 .ptr .align 1 _Z22Brent_Kung_scan_kernelPfS_j_param_1,
	.param .u32 _Z22Brent_Kung_scan_kernelPfS_j_param_2
)
{
	.reg .pred 	%p<14>;
	.reg .b32 	%r<44>;
	.reg .b32 	%f<29>;
	.reg .b64 	%rd<13>;
	// demoted variable
	.shared .align 4 .b8 _ZZ22Brent_Kung_scan_kernelPfS_jE2XY[1024];
	ld.param.u64 	%rd3, [_Z22Brent_Kung_scan_kernelPfS_j_param_0];
	ld.param.u64 	%rd4, [_Z22Brent_Kung_scan_kernelPfS_j_param_1];
	ld.param.u32 	%r11, [_Z22Brent_Kung_scan_kernelPfS_j_param_2];
	cvta.to.global.u64 	%rd1, %rd4;
	cvta.to.global.u64 	%rd2, %rd3;
	mov.u32 	%r12, %ctaid.x;
	mov.u32 	%r1, %ntid.x;
	mul.lo.s32 	%r13, %r12, %r1;
	shl.b32 	%r14, %r13, 1;
	mov.u32 	%r2, %tid.x;
	add.s32 	%r3, %r14, %r2;
	setp.ge.u32 	%p1, %r3, %r11;
	shl.b32 	%r15, %r2, 2;
	mov.u32 	%r16, _ZZ22Brent_Kung_scan_kernelPfS_jE2XY;
	add.s32 	%r4, %r16, %r15;
	@%p1 bra 	$L__BB2_2;
	mul.wide.u32 	%rd5, %r3, 4;
	add.s64 	%rd6, %rd2, %rd5;
	ld.global.f32 	%f1, [%rd6];
	st.shared.f32 	[%r4], %f1;
$L__BB2_2:
	add.s32 	%r5, %r3, %r1;
	setp.ge.u32 	%p2, %r5, %r11;
	shl.b32 	%r17, %r1, 2;
	add.s32 	%r6, %r4, %r17;
	@%p2 bra 	$L__BB2_4;
	mul.wide.u32 	%rd7, %r5, 4;
	add.s64 	%rd8, %rd2, %rd7;
	ld.global.f32 	%f2, [%rd8];
	st.shared.f32 	[%r6], %f2;
$L__BB2_4:
	shl.b32 	%r19, %r2, 1;
	add.s32 	%r7, %r19, 2;
	mov.b32 	%r43, 1;
$L__BB2_5:
	bar.sync 	0;
	mul.lo.s32 	%r9, %r43, %r7;
	setp.gt.u32 	%p3, %r9, 256;
	@%p3 bra 	$L__BB2_7;
	sub.s32 	%r20, %r9, %r43;
	shl.b32 	%r21, %r20, 2;
	add.s32 	%r23, %r16, %r21;
	ld.shared.f32 	%f3, [%r23+-4];
	shl.b32 	%r24, %r43, 2;
	add.s32 	%r25, %r23, %r24;
	ld.shared.f32 	%f4, [%r25+-4];
	add.f32 	%f5, %f3, %f4;
	st.shared.f32 	[%r25+-4], %f5;
$L__BB2_7:
	shl.b32 	%r43, %r43, 1;
	setp.le.u32 	%p4, %r43, %r1;
	@%p4 bra 	$L__BB2_5;
	bar.sync 	0;
	setp.ne.s32 	%p5, %r2, 0;
	@%p5 bra 	$L__BB2_10;
	ld.shared.f32 	%f6, [_ZZ22Brent_Kung_scan_kernelPfS_jE2XY+508];
	ld.shared.f32 	%f7, [_ZZ22Brent_Kung_scan_kernelPfS_jE2XY+764];
	add.f32 	%f8, %f6, %f7;
	st.shared.f32 	[_ZZ22Brent_Kung_scan_kernelPfS_jE2XY+764], %f8;
$L__BB2_10:
	bar.sync 	0;
	setp.gt.u32 	%p6, %r2, 2;
	@%p6 bra 	$L__BB2_12;
	shl.b32 	%r26, %r7, 7;
	add.s32 	%r28, %r16, %r26;
	ld.shared.f32 	%f9, [%r28+-4];
	ld.shared.f32 	%f10, [%r28+124];
	add.f32 	%f11, %f9, %f10;
	st.shared.f32 	[%r28+124], %f11;
$L__BB2_12:
	bar.sync 	0;
	setp.gt.u32 	%p7, %r2, 6;
	@%p7 bra 	$L__BB2_14;
	shl.b32 	%r29, %r7, 6;
	add.s32 	%r31, %r16, %r29;
	ld.shared.f32 	%f12, [%r31+-4];
	ld.shared.f32 	%f13, [%r31+60];
	add.f32 	%f14, %f12, %f13;
	st.shared.f32 	[%r31+60], %f14;
$L__BB2_14:
	bar.sync 	0;
	setp.gt.u32 	%p8, %r2, 14;
	@%p8 bra 	$L__BB2_16;
	shl.b32 	%r32, %r7, 5;
	add.s32 	%r34, %r16, %r32;
	ld.shared.f32 	%f15, [%r34+-4];
	ld.shared.f32 	%f16, [%r34+28];
	add.f32 	%f17, %f15, %f16;
	st.shared.f32 	[%r34+28], %f17;
$L__BB2_16:
	bar.sync 	0;
	setp.gt.u32 	%p9, %r2, 30;
	@%p9 bra 	$L__BB2_18;
	shl.b32 	%r35, %r7, 4;
	add.s32 	%r37, %r16, %r35;
	ld.shared.f32 	%f18, [%r37+-4];
	ld.shared.f32 	%f19, [%r37+12];
	add.f32 	%f20, %f18, %f19;
	st.shared.f32 	[%r37+12], %f20;
$L__BB2_18:
	bar.sync 	0;
	setp.gt.u32 	%p10, %r2, 62;
	@%p10 bra 	$L__BB2_20;
	shl.b32 	%r38, %r7, 3;
	add.s32 	%r40, %r16, %r38;
	ld.shared.f32 	%f21, [%r40+-4];
	ld.shared.f32 	%f22, [%r40+4];
	add.f32 	%f23, %f21, %f22;
	st.shared.f32 	[%r40+4], %f23;
$L__BB2_20:
	bar.sync 	0;
	setp.gt.u32 	%p11, %r2, 126;
	@%p11 bra 	$L__BB2_22;
	add.s32 	%r42, %r4, %r15;
	ld.shared.f32 	%f24, [%r42+4];
	ld.shared.f32 	%f25, [%r42+8];
	add.f32 	%f26, %f24, %f25;
	st.shared.f32 	[%r42+8], %f26;
$L__BB2_22:
	setp.ge.u32 	%p12, %r3, %r11;
	bar.sync 	0;
	@%p12 bra 	$L__BB2_24;
	ld.shared.f32 	%f27, [%r4];
	mul.wide.u32 	%rd9, %r3, 4;
	add.s64 	%rd10, %rd1, %rd9;
	st.global.f32 	[%rd10], %f27;
$L__BB2_24:
	setp.ge.u32 	%p13, %r5, %r11;
	@%p13 bra 	$L__BB2_26;
	ld.shared.f32 	%f28, [%r6];
	mul.wide.u32 	%rd11, %r5, 4;
	add.s64 	%rd12, %rd1, %rd11;
	st.global.f32 	[%rd12], %f28;
$L__BB2_26:
	ret;

}
	// .globl	_Z31Kogge_Stone_scan_kernel_ex_11_2PKfPfj
.visible .entry _Z31Kogge_Stone_scan_kernel_ex_11_2PKfPfj(
	.param .u64 .ptr .align 1 _Z31Kogge_Stone_scan_kernel_ex_11_2PKfPfj_param_0,
	.param .u64 .ptr .align 1 _Z31Kogge_Stone_scan_kernel_ex_11_2PKfPfj_param_1,
	.param .u32 _Z31Kogge_Stone_scan_kernel_ex_11_2PKfPfj_param_2
)
{
	.reg .pred 	%p<6>;
	.reg .b32 	%r<32>;
	.reg .b32 	%f<11>;
	.reg .b64 	%rd<9>;
	// demoted variable
	.shared .align 4 .b8 _ZZ31Kogge_Stone_scan_kernel_ex_11_2PKfPfjE1A[1024];
	// demoted variable
	.shared .align 4 .b8 _ZZ31Kogge_Stone_scan_kernel_ex_11_2PKfPfjE1B[1024];
	ld.param.u64 	%rd1, [_Z31Kogge_Stone_scan_kernel_ex_11_2PKfPfj_param_0];
	ld.param.u64 	%rd2, [_Z31Kogge_Stone_scan_kernel_ex_11_2PKfPfj_param_1];
	ld.param.u32 	%r9, [_Z31Kogge_Stone_scan_kernel_ex_11_2PKfPfj_param_2];
	mov.u32 	%r1, %tid.x;
	mov.u32 	%r10, %ctaid.x;
	mov.u32 	%r2, %ntid.x;
	mad.lo.s32 	%r3, %r10, %r2, %r1;
	setp.ge.u32 	%p1, %r3, %r9;
	mov.f32 	%f9, 0f00000000;
	@%p1 bra 	$L__BB3_2;
	cvta.to.global.u64 	%rd3, %rd1;
	mul.wide.u32 	%rd4, %r3, 4;
	add.s64 	%rd5, %rd3, %rd4;
	ld.global.f32 	%f9, [%rd5];
$L__BB3_2:
	shl.b32 	%r12, %r1, 2;
	mov.u32 	%r31, _ZZ31Kogge_Stone_scan_kernel_ex_11_2PKfPfjE1A;
	add.s32 	%r13, %r31, %r12;
	st.shared.f32 	[%r13], %f9;
	mov.u32 	%r29, _ZZ31Kogge_Stone_scan_kernel_ex_11_2PKfPfjE1B;
	add.s32 	%r15, %r29, %r12;
	st.shared.f32 	[%r15], %f9;
	bar.sync 	0;
	setp.lt.u32 	%p2, %r2, 2;
	@%p2 bra 	$L__BB3_7;
	mov.u32 	%r30, _ZZ31Kogge_Stone_scan_kernel_ex_11_2PKfPfjE1A;
	mov.b32 	%r28, 1;
$L__BB3_4:
	mov.u32 	%r31, %r29;
	add.s32 	%r20, %r30, %r12;
	ld.shared.f32 	%f10, [%r20];
	setp.lt.u32 	%p3, %r1, %r28;
	@%p3 bra 	$L__BB3_6;
	sub.s32 	%r21, %r1, %r28;
	shl.b32 	%r22, %r21, 2;
	add.s32 	%r23, %r30, %r22;
	ld.shared.f32 	%f7, [%r23];
	add.f32 	%f10, %f10, %f7;
$L__BB3_6:
	add.s32 	%r25, %r31, %r12;
	st.shared.f32 	[%r25], %f10;
	bar.sync 	0;
	shl.b32 	%r28, %r28, 1;
	setp.lt.u32 	%p4, %r28, %r2;
	mov.u32 	%r29, %r30;
	mov.u32 	%r30, %r31;
	@%p4 bra 	$L__BB3_4;
$L__BB3_7:
	setp.ge.u32 	%p5, %r3, %r9;
	@%p5 bra 	$L__BB3_9;
	add.s32 	%r27, %r31, %r12;
	ld.shared.f32 	%f8, [%r27];
	cvta.to.global.u64 	%rd6, %rd2;
	mul.wide.u32 	%rd7, %r3, 4;
	add.s64 	%rd8, %rd6, %rd7;
	st.global.f32 	[%rd8], %f8;
$L__BB3_9:
	ret;

}


// ===== COMPILED SASS (sm_100) =====

	.target	sm_100

	.elftype	@"ET_EXEC"


//--------------------- .note.nv.tkinfo           --------------------------
	.section	.note.nv.tkinfo,"",@"SHT_NOTE"
	.sectionflags	@"SHF_NOTE_NV_TKINFO"
	.tkinfo
        /*0018*/ 	.word	0x00000002
        /*0030*/ 	.string	""
        /*0030*/ 	.string	"ptxas"
        /*0030*/ 	.string	"Cuda compilation tools, release 13.0, V13.0.88"
        /*0030*/ 	.string	"Build cuda_13.0.r13.0/compiler.36424714_0"
        /*0030*/ 	.string	"-arch sm_100 -m 64 "



//--------------------- .note.nv.cuinfo           --------------------------
	.section	.note.nv.cuinfo,"",@"SHT_NOTE"
	.sectionflags	@"SHF_NOTE_NV_CUINFO"
        /*0018*/ 	.short	0x0002
        /*001a*/ 	.short	0x0064
        /*001c*/ 	.short	0x0082
	.zero		2


//--------------------- .nv.info                  --------------------------
	.section	.nv.info,"",@"SHT_CUDA_INFO"
	.align	4


	//----- nvinfo : EIATTR_REGCOUNT
	.align		4
        /*0000*/ 	.byte	0x04, 0x2f
        /*0002*/ 	.short	(.L_1 - .L_0)
	.align		4
.L_0:
        /*0004*/ 	.word	index@(_Z23Kogge_Stone_scan_kernelPfS_j)
        /*0008*/ 	.word	0x0000000c


	//----- nvinfo : EIATTR_FRAME_SIZE
	.align		4
.L_1:
        /*000c*/ 	.byte	0x04, 0x11
        /*000e*/ 	.short	(.L_3 - .L_2)
	.align		4
.L_2:
        /*0010*/ 	.word	index@(_Z23Kogge_Stone_scan_kernelPfS_j)
        /*0014*/ 	.word	0x00000000


	//----- nvinfo : EIATTR_REGCOUNT
	.align		4
.L_3:
        /*0018*/ 	.byte	0x04, 0x2f
        /*001a*/ 	.short	(.L_5 - .L_4)
	.align		4
.L_4:
        /*001c*/ 	.word	index@(_Z41Kogge_Stone_exclusive_scan_kernel_ex_11_6PfS_j)
        /*0020*/ 	.word	0x0000000c


	//----- nvinfo : EIATTR_FRAME_SIZE
	.align		4
.L_5:
        /*0024*/ 	.byte	0x04, 0x11
        /*0026*/ 	.short	(.L_7 - .L_6)
	.align		4
.L_6:
        /*0028*/ 	.word	index@(_Z41Kogge_Stone_exclusive_scan_kernel_ex_11_6PfS_j)
        /*002c*/ 	.word	0x00000000


	//----- nvinfo : EIATTR_REGCOUNT
	.align		4
.L_7:
        /*0030*/ 	.byte	0x04, 0x2f
        /*0032*/ 	.short	(.L_9 - .L_8)
	.align		4
.L_8:
        /*0034*/ 	.word	index@(_Z22Brent_Kung_scan_kernelPfS_j)
        /*0038*/ 	.word	0x00000012


	//----- nvinfo : EIATTR_FRAME_SIZE
	.align		4
.L_9:
        /*003c*/ 	.byte	0x04, 0x11
        /*003e*/ 	.short	(.L_11 - .L_10)
	.align		4
.L_10:
        /*0040*/ 	.word	index@(_Z22Brent_Kung_scan_kernelPfS_j)
        /*0044*/ 	.word	0x00000000


	//----- nvinfo : EIATTR_REGCOUNT
	.align		4
.L_11:
        /*0048*/ 	.byte	0x04, 0x2f
        /*004a*/ 	.short	(.L_13 - .L_12)
	.align		4
.L_12:
        /*004c*/ 	.word	index@(_Z31Kogge_Stone_scan_kernel_ex_11_2PKfPfj)
        /*0050*/ 	.word	0x0000000e


	//----- nvinfo : EIATTR_FRAME_SIZE
	.align		4
.L_13:
        /*0054*/ 	.byte	0x04, 0x11
        /*0056*/ 	.short	(.L_15 - .L_14)
	.align		4
.L_14:
        /*0058*/ 	.word	index@(_Z31Kogge_Stone_scan_kernel_ex_11_2PKfPfj)
        /*005c*/ 	.word	0x00000000


	//----- nvinfo : EIATTR_MIN_STACK_SIZE
	.align		4
.L_15:
        /*0060*/ 	.byte	0x04, 0x12
        /*0062*/ 	.short	(.L_17 - .L_16)
	.align		4
.L_16:
        /*0064*/ 	.word	index@(_Z31Kogge_Stone_scan_kernel_ex_11_2PKfPfj)
        /*0068*/ 	.word	0x00000000


	//----- nvinfo : EIATTR_MIN_STACK_SIZE
	.align		4
.L_17:
        /*006c*/ 	.byte	0x04, 0x12
        /*006e*/ 	.short	(.L_19 - .L_18)
	.align		4
.L_18:
        /*0070*/ 	.word	index@(_Z22Brent_Kung_scan_kernelPfS_j)
        /*0074*/ 	.word	0x00000000


	//----- nvinfo : EIATTR_MIN_STACK_SIZE
	.align		4
.L_19:
        /*0078*/ 	.byte	0x04, 0x12
        /*007a*/ 	.short	(.L_21 - .L_20)
	.align		4
.L_20:
        /*007c*/ 	.word	index@(_Z41Kogge_Stone_exclusive_scan_kernel_ex_11_6PfS_j)
        /*0080*/ 	.word	0x00000000


	//----- nvinfo : EIATTR_MIN_STACK_SIZE
	.align		4
.L_21:
        /*0084*/ 	.byte	0x04, 0x12
        /*0086*/ 	.short	(.L_23 - .L_22)
	.align		4
.L_22:
        /*0088*/ 	.word	index@(_Z23Kogge_Stone_scan_kernelPfS_j)
        /*008c*/ 	.word	0x00000000
.L_23:


//--------------------- .nv.compat                --------------------------
	.section	.nv.compat,"",@"SHT_CUDA_COMPAT_INFO"
	.align	4
        /*0000*/ 	.byte	0x02, 0x09, 0x00, 0x00, 0x02, 0x02, 0x01, 0x00, 0x02, 0x05, 0x05, 0x00, 0x03, 0x07, 0x01, 0x01
        /*0010*/ 	.byte	0x02, 0x03, 0x00, 0x00, 0x02, 0x06, 0x01, 0x00, 0x04, 0x0b, 0x08, 0x00, 0x09, 0x00, 0x00, 0x00
        /*0020*/ 	.byte	0x00, 0x00, 0x00, 0x00


//--------------------- .nv.info._Z31Kogge_Stone_scan_kernel_ex_11_2PKfPfj --------------------------
	.section	.nv.info._Z31Kogge_Stone_scan_kernel_ex_11_2PKfPfj,"",@"SHT_CUDA_INFO"
	.sectionflags	@""
	.align	4


	//----- nvinfo : EIATTR_CUDA_API_VERSION
	.align		4
        /*0000*/ 	.byte	0x04, 0x37
        /*0002*/ 	.short	(.L_25 - .L_24)
.L_24:
        /*0004*/ 	.word	0x00000082


	//----- nvinfo : EIATTR_KPARAM_INFO
	.align		4
.L_25:
        /*0008*/ 	.byte	0x04, 0x17
        /*000a*/ 	.short	(.L_27 - .L_26)
.L_26:
        /*000c*/ 	.word	0x00000000
        /*0010*/ 	.short	0x0002
        /*0012*/ 	.short	0x0010
        /*0014*/ 	.byte	0x00, 0xf0, 0x11, 0x00


	//----- nvinfo : EIATTR_KPARAM_INFO
	.align		4
.L_27:
        /*0018*/ 	.byte	0x04, 0x17
        /*001a*/ 	.short	(.L_29 - .L_28)
.L_28:
        /*001c*/ 	.word	0x00000000
        /*0020*/ 	.short	0x0001
        /*0022*/ 	.short	0x0008
        /*0024*/ 	.byte	0x00, 0xf5, 0x21, 0x00


	//----- nvinfo : EIATTR_KPARAM_INFO
	.align		4
.L_29:
        /*0028*/ 	.byte	0x04, 0x17
        /*002a*/ 	.short	(.L_31 - .L_30)
.L_30:
        /*002c*/ 	.word	0x00000000
        /*0030*/ 	.short	0x0000
        /*0032*/ 	.short	0x0000
        /*0034*/ 	.byte	0x00, 0xf5, 0x21, 0x00


	//----- nvinfo : EIATTR_SPARSE_MMA_MASK
	.align		4
.L_31:
        /*0038*/ 	.byte	0x03, 0x50
        /*003a*/ 	.short	0x0000


	//----- nvinfo : EIATTR_MAXREG_COUNT
	.align		4
        /*003c*/ 	.byte	0x03, 0x1b
        /*003e*/ 	.short	0x00ff


	//----- nvinfo : EIATTR_NUM_BARRIERS
	.align		4
        /*0040*/ 	.byte	0x02, 0x4c
        /*0042*/ 	.byte	0x01
	.zero		1


	//----- nvinfo : EIATTR_MERCURY_ISA_VERSION
	.align		4
        /*0044*/ 	.byte	0x03, 0x5f
        /*0046*/ 	.short	0x0101


	//----- nvinfo : EIATTR_VRC_CTA_INIT_COUNT
	.align		4
        /*0048*/ 	.byte	0x02, 0x4a
	.zero		1
	.zero		1


	//----- nvinfo : EIATTR_EXIT_INSTR_OFFSETS
	.align		4
        /*004c*/ 	.byte	0x04, 0x1c
        /*004e*/ 	.short	(.L_33 - .L_32)


	//   ....[0]....
.L_32:
        /*0050*/ 	.word	0x000002c0


	//   ....[1]....
        /*0054*/ 	.word	0x00000320


	//----- nvinfo : EIATTR_CBANK_PARAM_SIZE
	.align		4
.L_33:
        /*0058*/ 	.byte	0x03, 0x19
        /*005a*/ 	.short	0x0014


	//----- nvinfo : EIATTR_PARAM_CBANK
	.align		4
        /*005c*/ 	.byte	0x04, 0x0a
        /*005e*/ 	.short	(.L_35 - .L_34)
	.align		4
.L_34:
        /*0060*/ 	.word	index@(.nv.constant0._Z31Kogge_Stone_scan_kernel_ex_11_2PKfPfj)
        /*0064*/ 	.short	0x0380
        /*0066*/ 	.short	0x0014


	//----- nvinfo : EIATTR_SW_WAR
	.align		4
.L_35:
        /*0068*/ 	.byte	0x04, 0x36
        /*006a*/ 	.short	(.L_37 - .L_36)
.L_36:
        /*006c*/ 	.word	0x00000008
.L_37:


//--------------------- .nv.info._Z22Brent_Kung_scan_kernelPfS_j --------------------------
	.section	.nv.info._Z22Brent_Kung_scan_kernelPfS_j,"",@"SHT_CUDA_INFO"
	.sectionflags	@""
	.align	4


	//----- nvinfo : EIATTR_CUDA_API_VERSION
	.align		4
        /*0000*/ 	.byte	0x04, 0x37
        /*0002*/ 	.short	(.L_39 - .L_38)
.L_38:
        /*0004*/ 	.word	0x00000082


	//----- nvinfo : EIATTR_KPARAM_INFO
	.align		4
.L_39:
        /*0008*/ 	.byte	0x04, 0x17
        /*000a*/ 	.short	(.L_41 - .L_40)
.L_40:
        /*000c*/ 	.word	0x00000000
        /*0010*/ 	.short	0x0002
        /*0012*/ 	.short	0x0010
        /*0014*/ 	.byte	0x00, 0xf0, 0x11, 0x00


	//----- nvinfo : EIATTR_KPARAM_INFO
	.align		4
.L_41:
        /*0018*/ 	.byte	0x04, 0x17
        /*001a*/ 	.short	(.L_43 - .L_42)
.L_42:
        /*001c*/ 	.word	0x00000000
        /*0020*/ 	.short	0x0001
        /*0022*/ 	.short	0x0008
        /*0024*/ 	.byte	0x00, 0xf5, 0x21, 0x00


	//----- nvinfo : EIATTR_KPARAM_INFO
	.align		4
.L_43:
        /*0028*/ 	.byte	0x04, 0x17
        /*002a*/ 	.short	(.L_45 - .L_44)
.L_44:
        /*002c*/ 	.word	0x00000000
        /*0030*/ 	.short	0x0000
        /*0032*/ 	.short	0x0000
        /*0034*/ 	.byte	0x00, 0xf5, 0x21, 0x00


	//----- nvinfo : EIATTR_SPARSE_MMA_MASK
	.align		4
.L_45:
        /*0038*/ 	.byte	0x03, 0x50
        /*003a*/ 	.short	0x0000


	//----- nvinfo : EIATTR_MAXREG_COUNT
	.align		4
        /*003c*/ 	.byte	0x03, 0x1b
        /*003e*/ 	.short	0x00ff


	//----- nvinfo : EIATTR_NUM_BARRIERS
	.align		4
        /*0040*/ 	.byte	0x02, 0x4c
        /*0042*/ 	.byte	0x01
	.zero		1


	//----- nvinfo : EIATTR_MERCURY_ISA_VERSION
	.align		4
        /*0044*/ 	.byte	0x03, 0x5f
        /*0046*/ 	.short	0x0101


	//----- nvinfo : EIATTR_VRC_CTA_INIT_COUNT
	.align		4
        /*0048*/ 	.byte	0x02, 0x4a
	.zero		1
	.zero		1


	//----- nvinfo : EIATTR_EXIT_INSTR_OFFSETS
	.align		4
        /*004c*/ 	.byte	0x04, 0x1c
        /*004e*/ 	.short	(.L_47 - .L_46)


	//   ....[0]....
.L_46:
        /*0050*/ 	.word	0x00000680


	//   ....[1]....
        /*0054*/ 	.word	0x000006d0


	//----- nvinfo : EIATTR_CBANK_PARAM_SIZE
	.align		4
.L_47:
        /*0058*/ 	.byte	0x03, 0x19
        /*005a*/ 	.short	0x0014


	//----- nvinfo : EIATTR_PARAM_CBANK
	.align		4
        /*005c*/ 	.byte	0x04, 0x0a
        /*005e*/ 	.short	(.L_49 - .L_48)
	.align		4
.L_48:
        /*0060*/ 	.word	index@(.nv.constant0._Z22Brent_Kung_scan_kernelPfS_j)
        /*0064*/ 	.short	0x0380
        /*0066*/ 	.short	0x0014


	//----- nvinfo : EIATTR_SW_WAR
	.align		4
.L_49:
        /*0068*/ 	.byte	0x04, 0x36
        /*006a*/ 	.short	(.L_51 - .L_50)
.L_50:
        /*006c*/ 	.word	0x00000008
.L_51:


//--------------------- .nv.info._Z41Kogge_Stone_exclusive_scan_kernel_ex_11_6PfS_j --------------------------
	.section	.nv.info._Z41Kogge_Stone_exclusive_scan_kernel_ex_11_6PfS_j,"",@"SHT_CUDA_INFO"
	.sectionflags	@""
	.align	4


	//----- nvinfo : EIATTR_CUDA_API_VERSION
	.align		4
        /*0000*/ 	.byte	0x04, 0x37
        /*0002*/ 	.short	(.L_53 - .L_52)
.L_52:
        /*0004*/ 	.word	0x00000082


	//----- nvinfo : EIATTR_KPARAM_INFO
	.align		4
.L_53:
        /*0008*/ 	.byte	0x04, 0x17
        /*000a*/ 	.short	(.L_55 - .L_54)
.L_54:
        /*000c*/ 	.word	0x00000000
        /*0010*/ 	.short	0x0002
        /*0012*/ 	.short	0x0010
        /*0014*/ 	.byte	0x00, 0xf0, 0x11, 0x00


	//----- nvinfo : EIATTR_KPARAM_INFO
	.align		4
.L_55:
        /*0018*/ 	.byte	0x04, 0x17
        /*001a*/ 	.short	(.L_57 - .L_56)
.L_56:
        /*001c*/ 	.word	0x00000000
        /*0020*/ 	.short	0x0001
        /*0022*/ 	.short	0x0008
        /*0024*/ 	.byte	0x00, 0xf5, 0x21, 0x00


	//----- nvinfo : EIATTR_KPARAM_INFO
	.align		4
.L_57:
        /*0028*/ 	.byte	0x04, 0x17
        /*002a*/ 	.short	(.L_59 - .L_58)
.L_58:
        /*002c*/ 	.word	0x00000000
        /*0030*/ 	.short	0x0000
        /*0032*/ 	.short	0x0000
        /*0034*/ 	.byte	0x00, 0xf5, 0x21, 0x00


	//----- nvinfo : EIATTR_SPARSE_MMA_MASK
	.align		4
.L_59:
        /*0038*/ 	.byte	0x03, 0x50
        /*003a*/ 	.short	0x0000


	//----- nvinfo : EIATTR_MAXREG_COUNT
	.align		4
        /*003c*/ 	.byte	0x03, 0x1b
        /*003e*/ 	.short	0x00ff


	//----- nvinfo : EIATTR_NUM_BARRIERS
	.align		4
        /*0040*/ 	.byte	0x02, 0x4c
        /*0042*/ 	.byte	0x01
	.zero		1


	//----- nvinfo : EIATTR_MERCURY_ISA_VERSION
	.align		4
        /*0044*/ 	.byte	0x03, 0x5f
        /*0046*/ 	.short	0x0101


	//----- nvinfo : EIATTR_VRC_CTA_INIT_COUNT
	.align		4
        /*0048*/ 	.byte	0x02, 0x4a
	.zero		1
	.zero		1


	//----- nvinfo : EIATTR_EXIT_INSTR_OFFSETS
	.align		4
        /*004c*/ 	.byte	0x04, 0x1c
        /*004e*/ 	.short	(.L_61 - .L_60)


	//   ....[0]....
.L_60:
        /*0050*/ 	.word	0x000002b0


	//   ....[1]....
        /*0054*/ 	.word	0x00000300


	//----- nvinfo : EIATTR_CRS_STACK_SIZE
	.align		4
.L_61:
        /*0058*/ 	.byte	0x04, 0x1e
        /*005a*/ 	.short	(.L_63 - .L_62)
.L_62:
        /*005c*/ 	.word	0x00000000


	//----- nvinfo : EIATTR_CBANK_PARAM_SIZE
	.align		4
.L_63:
        /*0060*/ 	.byte	0x03, 0x19
        /*0062*/ 	.short	0x0014


	//----- nvinfo : EIATTR_PARAM_CBANK
	.align		4
        /*0064*/ 	.byte	0x04, 0x0a
        /*0066*/ 	.short	(.L_65 - .L_64)
	.align		4
.L_64:
        /*0068*/ 	.word	index@(.nv.constant0._Z41Kogge_Stone_exclusive_scan_kernel_ex_11_6PfS_j)
        /*006c*/ 	.short	0x0380
        /*006e*/ 	.short	0x0014


	//----- nvinfo : EIATTR_SW_WAR
	.align		4
.L_65:
        /*0070*/ 	.byte	0x04, 0x36
        /*0072*/ 	.short	(.L_67 - .L_66)
.L_66:
        /*0074*/ 	.word	0x00000008
.L_67:


//--------------------- .nv.info._Z23Kogge_Stone_scan_kernelPfS_j --------------------------
	.section	.nv.info._Z23Kogge_Stone_scan_kernelPfS_j,"",@"SHT_CUDA_INFO"
	.sectionflags	@""
	.align	4


	//----- nvinfo : EIATTR_CUDA_API_VERSION
	.align		4
        /*0000*/ 	.byte	0x04, 0x37
        /*0002*/ 	.short	(.L_69 - .L_68)
.L_68:
        /*0004*/ 	.word	0x00000082


	//----- nvinfo : EIATTR_KPARAM_INFO
	.align		4
.L_69:
        /*0008*/ 	.byte	0x04, 0x17
        /*000a*/ 	.short	(.L_71 - .L_70)
.L_70:
        /*000c*/ 	.word	0x00000000
        /*0010*/ 	.short	0x0002
        /*0012*/ 	.short	0x0010
        /*0014*/ 	.byte	0x00, 0xf0, 0x11, 0x00


	//----- nvinfo : EIATTR_KPARAM_INFO
	.align		4
.L_71:
        /*0018*/ 	.byte	0x04, 0x17
        /*001a*/ 	.short	(.L_73 - .L_72)
.L_72:
        /*001c*/ 	.word	0x00000000
        /*0020*/ 	.short	0x0001
        /*0022*/ 	.short	0x0008
        /*0024*/ 	.byte	0x00, 0xf5, 0x21, 0x00


	//----- nvinfo : EIATTR_KPARAM_INFO
	.align		4
.L_73:
        /*0028*/ 	.byte	0x04, 0x17
        /*002a*/ 	.short	(.L_75 - .L_74)
.L_74:
        /*002c*/ 	.word	0x00000000
        /*0030*/ 	.short	0x0000
        /*0032*/ 	.short	0x0000
        /*0034*/ 	.byte	0x00, 0xf5, 0x21, 0x00


	//----- nvinfo : EIATTR_SPARSE_MMA_MASK
	.align		4
.L_75:
        /*0038*/ 	.byte	0x03, 0x50
        /*003a*/ 	.short	0x0000


	//----- nvinfo : EIATTR_MAXREG_COUNT
	.align		4
        /*003c*/ 	.byte	0x03, 0x1b
        /*003e*/ 	.short	0x00ff


	//----- nvinfo : EIATTR_NUM_BARRIERS
	.align		4
        /*0040*/ 	.byte	0x02, 0x4c
        /*0042*/ 	.byte	0x01
	.zero		1


	//----- nvinfo : EIATTR_MERCURY_ISA_VERSION
	.align		4
        /*0044*/ 	.byte	0x03, 0x5f
        /*0046*/ 	.short	0x0101


	//----- nvinfo : EIATTR_VRC_CTA_INIT_COUNT
	.align		4
        /*0048*/ 	.byte	0x02, 0x4a
	.zero		1
	.zero		1


	//----- nvinfo : EIATTR_EXIT_INSTR_OFFSETS
	.align		4
        /*004c*/ 	.byte	0x04, 0x1c
        /*004e*/ 	.short	(.L_77 - .L_76)


	//   ....[0]....
.L_76:
        /*0050*/ 	.word	0x00000230


	//   ....[1]....
        /*0054*/ 	.word	0x00000280


	//----- nvinfo : EIATTR_CBANK_PARAM_SIZE
	.align		4
.L_77:
        /*0058*/ 	.byte	0x03, 0x19
        /*005a*/ 	.short	0x0014


	//----- nvinfo : EIATTR_PARAM_CBANK
	.align		4
        /*005c*/ 	.byte	0x04, 0x0a
        /*005e*/ 	.short	(.L_79 - .L_78)
	.align		4
.L_78:
        /*0060*/ 	.word	index@(.nv.constant0._Z23Kogge_Stone_scan_kernelPfS_j)
        /*0064*/ 	.short	0x0380
        /*0066*/ 	.short	0x0014


	//----- nvinfo : EIATTR_SW_WAR
	.align		4
.L_79:
        /*0068*/ 	.byte	0x04, 0x36
        /*006a*/ 	.short	(.L_81 - .L_80)
.L_80:
        /*006c*/ 	.word	0x00000008
.L_81:


//--------------------- .nv.callgraph             --------------------------
	.section	.nv.callgraph,"",@"SHT_CUDA_CALLGRAPH"
	.align	4
	.sectionentsize	8
	.align		4
        /*0000*/ 	.word	0x00000000
	.align		4
        /*0004*/ 	.word	0xffffffff
	.align		4
        /*0008*/ 	.word	0x00000000
	.align		4
        /*000c*/ 	.word	0xfffffffe
	.align		4
        /*0010*/ 	.word	0x00000000
	.align		4
        /*0014*/ 	.word	0xfffffffd
	.align		4
        /*0018*/ 	.word	0x00000000
	.align		4
        /*001c*/ 	.word	0xfffffffc


//--------------------- .text._Z31Kogge_Stone_scan_kernel_ex_11_2PKfPfj --------------------------
	.section	.text._Z31Kogge_Stone_scan_kernel_ex_11_2PKfPfj,"ax",@progbits
	.align	128
        .global         _Z31Kogge_Stone_scan_kernel_ex_11_2PKfPfj
        .type           _Z31Kogge_Stone_scan_kernel_ex_11_2PKfPfj,@function
        .size           _Z31Kogge_Stone_scan_kernel_ex_11_2PKfPfj,(.L_x_14 - _Z31Kogge_Stone_scan_kernel_ex_11_2PKfPfj)
        .other          _Z31Kogge_Stone_scan_kernel_ex_11_2PKfPfj,@"STO_CUDA_ENTRY STV_DEFAULT"
_Z31Kogge_Stone_scan_kernel_ex_11_2PKfPfj:
.text._Z31Kogge_Stone_scan_kernel_ex_11_2PKfPfj:
[----:B------:R-:W-:Y:S01]  /*0000*/  LDC R1, c[0x0][0x37c] ;  /* 0x0000df00ff017b82 */ /* 0x000fe20000000800 */
[----:B------:R-:W0:Y:S07]  /*0010*/  S2R R4, SR_TID.X ;  /* 0x0000000000047919 */ /* 0x000e2e0000002100 */
[----:B------:R-:W0:Y:S01]  /*0020*/  S2UR UR4, SR_CTAID.X ;  /* 0x00000000000479c3 */ /* 0x000e220000002500 */
[----:B------:R-:W1:Y:S01]  /*0030*/  LDCU UR5, c[0x0][0x390] ;  /* 0x00007200ff0577ac */ /* 0x000e620008000800 */
[----:B------:R-:W-:Y:S01]  /*0040*/  IMAD.MOV.U32 R0, RZ, RZ, RZ ;  /* 0x000000ffff007224 */ /* 0x000fe200078e00ff */
[----:B------:R-:W2:Y:S05]  /*0050*/  LDCU.64 UR8, c[0x0][0x358] ;  /* 0x00006b00ff0877ac */ /* 0x000eaa0008000a00 */
[----:B------:R-:W0:Y:S02]  /*0060*/  LDC R11, c[0x0][0x360] ;  /* 0x0000d800ff0b7b82 */ /* 0x000e240000000800 */
[----:B0-----:R-:W-:-:S05]  /*0070*/  IMAD R5, R11, UR4, R4 ;  /* 0x000000040b057c24 */ /* 0x001fca000f8e0204 */
[----:B-1----:R-:W-:-:S13]  /*0080*/  ISETP.GE.U32.AND P0, PT, R5, UR5, PT ;  /* 0x0000000505007c0c */ /* 0x002fda000bf06070 */
[----:B------:R-:W0:Y:S02]  /*0090*/  @!P0 LDC.64 R2, c[0x0][0x380] ;  /* 0x0000e000ff028b82 */ /* 0x000e240000000a00 */
[----:B0-----:R-:W-:-:S05]  /*00a0*/  @!P0 IMAD.WIDE.U32 R2, R5, 0x4, R2 ;  /* 0x0000000405028825 */ /* 0x001fca00078e0002 */
[----:B--2---:R-:W2:Y:S01]  /*00b0*/  @!P0 LDG.E R0, desc[UR8][R2.64] ;  /* 0x0000000802008981 */ /* 0x004ea2000c1e1900 */
[----:B------:R-:W0:Y:S01]  /*00c0*/  S2UR UR6, SR_CgaCtaId ;  /* 0x00000000000679c3 */ /* 0x000e220000008800 */
[----:B------:R-:W-:Y:S01]  /*00d0*/  UMOV UR4, 0x400 ;  /* 0x0000040000047882 */ /* 0x000fe20000000000 */
[----:B------:R-:W-:Y:S01]  /*00e0*/  ISETP.GE.U32.AND P0, PT, R11, 0x2, PT ;  /* 0x000000020b00780c */ /* 0x000fe20003f06070 */
[----:B------:R-:W-:Y:S02]  /*00f0*/  UIADD3 UR5, UPT, UPT, UR4, 0x400, URZ ;  /* 0x0000040004057890 */ /* 0x000fe4000fffe0ff */
[----:B0-----:R-:W-:Y:S02]  /*0100*/  ULEA UR4, UR6, UR4, 0x18 ;  /* 0x0000000406047291 */ /* 0x001fe4000f8ec0ff */
[----:B------:R-:W-:-:S04]  /*0110*/  ULEA UR5, UR6, UR5, 0x18 ;  /* 0x0000000506057291 */ /* 0x000fc8000f8ec0ff */
[C---:B------:R-:W-:Y:S02]  /*0120*/  LEA R7, R4.reuse, UR4, 0x2 ;  /* 0x0000000404077c11 */ /* 0x040fe4000f8e10ff */
[----:B------:R-:W-:-:S03]  /*0130*/  LEA R9, R4, UR5, 0x2 ;  /* 0x0000000504097c11 */ /* 0x000fc6000f8e10ff */
[----:B--2---:R0:W-:Y:S04]  /*0140*/  STS [R7], R0 ;  /* 0x0000000007007388 */ /* 0x0041e80000000800 */
[----:B------:R0:W-:Y:S01]  /*0150*/  STS [R9], R0 ;  /* 0x0000000009007388 */ /* 0x0001e20000000800 */
[----:B------:R-:W-:Y:S06]  /*0160*/  BAR.SYNC.DEFER_BLOCKING 0x0 ;  /* 0x0000000000007b1d */ /* 0x000fec0000010000 */
[----:B------:R-:W-:Y:S05]  /*0170*/  @!P0 BRA `(.L_x_0) ;  /* 0x0000000000488947 */ /* 0x000fea0003800000 */
[----:B------:R-:W-:Y:S01]  /*0180*/  UMOV UR6, UR4 ;  /* 0x0000000400067c82 */ /* 0x000fe20008000000 */
[----:B------:R-:W-:-:S05]  /*0190*/  UMOV UR7, 0x1 ;  /* 0x0000000100077882 */ /* 0x000fca0000000000 */
.L_x_1:
[C---:B------:R-:W-:Y:S01]  /*01a0*/  ISETP.GE.U32.AND P0, PT, R4.reuse, UR7, PT ;  /* 0x0000000704007c0c */ /* 0x040fe2000bf06070 */
[----:B------:R-:W-:Y:S01]  /*01b0*/  UMOV UR4, UR5 ;  /* 0x0000000500047c82 */ /* 0x000fe20008000000 */
[C---:B0-----:R-:W-:Y:S01]  /*01c0*/  LEA R0, R4.reuse, UR6, 0x2 ;  /* 0x0000000604007c11 */ /* 0x041fe2000f8e10ff */
[----:B------:R-:W-:Y:S01]  /*01d0*/  UMOV UR5, UR6 ;  /* 0x0000000600057c82 */ /* 0x000fe20008000000 */
[----:B-1----:R-:W-:-:S09]  /*01e0*/  LEA R7, R4, UR4, 0x2 ;  /* 0x0000000404077c11 */ /* 0x002fd2000f8e10ff */
[----:B------:R-:W-:Y:S01]  /*01f0*/  @P0 VIADD R2, R4, -UR7 ;  /* 0x8000000704020c36 */ /* 0x000fe20008000000 */
[----:B------:R-:W-:-:S04]  /*0200*/  USHF.L.U32 UR7, UR7, 0x1, URZ ;  /* 0x0000000107077899 */ /* 0x000fc800080006ff */
[----:B------:R-:W-:Y:S01]  /*0210*/  @P0 LEA R3, R2, UR6, 0x2 ;  /* 0x0000000602030c11 */ /* 0x000fe2000f8e10ff */
[----:B------:R-:W-:Y:S01]  /*0220*/  UMOV UR6, UR4 ;  /* 0x0000000400067c82 */ /* 0x000fe20008000000 */
[----:B------:R-:W-:Y:S04]  /*0230*/  LDS R2, [R0] ;  /* 0x0000000000027984 */ /* 0x000fe80000000800 */
[----:B------:R-:W0:Y:S02]  /*0240*/  @P0 LDS R3, [R3] ;  /* 0x0000000003030984 */ /* 0x000e240000000800 */
[----:B0-----:R-:W-:Y:S01]  /*0250*/  @P0 FADD R2, R2, R3 ;  /* 0x0000000302020221 */ /* 0x001fe20000000000 */
[----:B------:R-:W-:-:S04]  /*0260*/  ISETP.LE.U32.AND P0, PT, R11, UR7, PT ;  /* 0x000000070b007c0c */ /* 0x000fc8000bf03070 */
[----:B------:R1:W-:Y:S01]  /*0270*/  STS [R7], R2 ;  /* 0x0000000207007388 */ /* 0x0003e20000000800 */
[----:B------:R-:W-:Y:S08]  /*0280*/  BAR.SYNC.DEFER_BLOCKING 0x0 ;  /* 0x0000000000007b1d */ /* 0x000ff00000010000 */
[----:B------:R-:W-:Y:S05]  /*0290*/  @!P0 BRA `(.L_x_1) ;  /* 0xfffffffc00c08947 */ /* 0x000fea000383ffff */
.L_x_0:
[----:B------:R-:W2:Y:S02]  /*02a0*/  LDCU UR5, c[0x0][0x390] ;  /* 0x00007200ff0577ac */ /* 0x000ea40008000800 */
[----:B--2---:R-:W-:-:S13]  /*02b0*/  ISETP.GE.U32.AND P0, PT, R5, UR5, PT ;  /* 0x0000000505007c0c */ /* 0x004fda000bf06070 */
[----:B------:R-:W-:Y:S05]  /*02c0*/  @P0 EXIT ;  /* 0x000000000000094d */ /* 0x000fea0003800000 */
[----:B0-----:R-:W-:Y:S01]  /*02d0*/  LEA R0, R4, UR4, 0x2 ;  /* 0x0000000404007c11 */ /* 0x001fe2000f8e10ff */
[----:B-1----:R-:W0:Y:S04]  /*02e0*/  LDC.64 R2, c[0x0][0x388] ;  /* 0x0000e200ff027b82 */ /* 0x002e280000000a00 */
[----:B------:R-:W1:Y:S01]  /*02f0*/  LDS R7, [R0] ;  /* 0x0000000000077984 */ /* 0x000e620000000800 */
[----:B0-----:R-:W-:-:S05]  /*0300*/  IMAD.WIDE.U32 R2, R5, 0x4, R2 ;  /* 0x0000000405027825 */ /* 0x001fca00078e0002 */
[----:B-1----:R-:W-:Y:S01]  /*0310*/  STG.E desc[UR8][R2.64], R7 ;  /* 0x0000000702007986 */ /* 0x002fe2000c101908 */
[----:B------:R-:W-:Y:S05]  /*0320*/  EXIT ;  /* 0x000000000000794d */ /* 0x000fea0003800000 */
.L_x_2:
[----:B------:R-:W-:-:S00]  /*0330*/  BRA `(.L_x_2) ;  /* 0xfffffffc00fc7947 */ /* 0x000fc0000383ffff */
[----:B------:R-:W-:-:S00]  /*0340*/  NOP ;  /* 0x0000000000007918 */ /* 0x000fc00000000000 */
        /* <DEDUP_REMOVED lines=11> */
.L_x_14:


//--------------------- .text._Z22Brent_Kung_scan_kernelPfS_j --------------------------
	.section	.text._Z22Brent_Kung_scan_kernelPfS_j,"ax",@progbits
	.align	128
        .global         _Z22Brent_Kung_scan_kernelPfS_j
        .type           _Z22Brent_Kung_scan_kernelPfS_j,@function
        .size           _Z22Brent_Kung_scan_kernelPfS_j,(.L_x_15 - _Z22Brent_Kung_scan_kernelPfS_j)
        .other          _Z22Brent_Kung_scan_kernelPfS_j,@"STO_CUDA_ENTRY STV_DEFAULT"
_Z22Brent_Kung_scan_kernelPfS_j:
.text._Z22Brent_Kung_scan_kernelPfS_j:
[----:B------:R-:W-:Y:S01]  /*0000*/  LDC R1, c[0x0][0x37c] ;  /* 0x0000df00ff017b82 */ /* 0x000fe20000000800 */
[----:B------:R-:W0:Y:S07]  /*0010*/  S2R R3, SR_TID.X ;  /* 0x0000000000037919 */ /* 0x000e2e0000002100 */
[----:B------:R-:W1:Y:S01]  /*0020*/  S2UR UR4, SR_CTAID.X ;  /* 0x00000000000479c3 */ /* 0x000e620000002500 */
[----:B------:R-:W2:Y:S01]  /*0030*/  LDCU UR5, c[0x0][0x390] ;  /* 0x00007200ff0577ac */ /* 0x000ea20008000800 */
[----:B------:R-:W3:Y:S06]  /*0040*/  LDCU.64 UR6, c[0x0][0x358] ;  /* 0x00006b00ff0677ac */ /* 0x000eec0008000a00 */
[----:B------:R-:W1:Y:S02]  /*0050*/  LDC R15, c[0x0][0x360] ;  /* 0x0000d800ff0f7b82 */ /* 0x000e640000000800 */
[----:B-1----:R-:W-:-:S04]  /*0060*/  IMAD R2, R15, UR4, RZ ;  /* 0x000000040f027c24 */ /* 0x002fc8000f8e02ff */
[----:B0-----:R-:W-:-:S04]  /*0070*/  IMAD R2, R2, 0x2, R3 ;  /* 0x0000000202027824 */ /* 0x001fc800078e0203 */
[C---:B------:R-:W-:Y:S01]  /*0080*/  IMAD.IADD R0, R2.reuse, 0x1, R15 ;  /* 0x0000000102007824 */ /* 0x040fe200078e020f */
[----:B--2---:R-:W-:-:S04]  /*0090*/  ISETP.GE.U32.AND P0, PT, R2, UR5, PT ;  /* 0x0000000502007c0c */ /* 0x004fc8000bf06070 */
[----:B------:R-:W-:-:S09]  /*00a0*/  ISETP.GE.U32.AND P1, PT, R0, UR5, PT ;  /* 0x0000000500007c0c */ /* 0x000fd2000bf26070 */
[----:B------:R-:W0:Y:S08]  /*00b0*/  @!P0 LDC.64 R10, c[0x0][0x380] ;  /* 0x0000e000ff0a8b82 */ /* 0x000e300000000a00 */
[----:B------:R-:W1:Y:S01]  /*00c0*/  @!P1 LDC.64 R12, c[0x0][0x380] ;  /* 0x0000e000ff0c9b82 */ /* 0x000e620000000a00 */
[----:B0-----:R-:W-:-:S06]  /*00d0*/  @!P0 IMAD.WIDE.U32 R10, R2, 0x4, R10 ;  /* 0x00000004020a8825 */ /* 0x001fcc00078e000a */
[----:B---3--:R-:W2:Y:S01]  /*00e0*/  @!P0 LDG.E R11, desc[UR6][R10.64] ;  /* 0x000000060a0b8981 */ /* 0x008ea2000c1e1900 */
[----:B-1----:R-:W-:-:S06]  /*00f0*/  @!P1 IMAD.WIDE.U32 R12, R0, 0x4, R12 ;  /* 0x00000004000c9825 */ /* 0x002fcc00078e000c */
[----:B------:R-:W3:Y:S01]  /*0100*/  @!P1 LDG.E R13, desc[UR6][R12.64] ;  /* 0x000000060c0d9981 */ /* 0x000ee2000c1e1900 */
[----:B------:R-:W0:Y:S01]  /*0110*/  S2UR UR5, SR_CgaCtaId ;  /* 0x00000000000579c3 */ /* 0x000e220000008800 */
[----:B------:R-:W-:Y:S02]  /*0120*/  UMOV UR4, 0x400 ;  /* 0x0000040000047882 */ /* 0x000fe40000000000 */
[----:B0-----:R-:W-:-:S06]  /*0130*/  ULEA UR4, UR5, UR4, 0x18 ;  /* 0x0000000405047291 */ /* 0x001fcc000f8ec0ff */
[----:B------:R-:W-:-:S05]  /*0140*/  MOV R8, UR4 ;  /* 0x0000000400087c02 */ /* 0x000fca0008000f00 */
[----:B------:R-:W-:-:S04]  /*0150*/  IMAD R6, R3, 0x4, R8 ;  /* 0x0000000403067824 */ /* 0x000fc800078e0208 */
[----:B------:R-:W-:Y:S02]  /*0160*/  IMAD R4, R15, 0x4, R6 ;  /* 0x000000040f047824 */ /* 0x000fe400078e0206 */
[----:B------:R-:W-:Y:S01]  /*0170*/  HFMA2 R14, -RZ, RZ, 0, 5.9604644775390625e-08 ;  /* 0x00000001ff0e7431 */ /* 0x000fe200000001ff */
[----:B------:R-:W-:Y:S01]  /*0180*/  LEA R5, R3, 0x2, 0x1 ;  /* 0x0000000203057811 */ /* 0x000fe200078e08ff */
[----:B--2---:R0:W-:Y:S04]  /*0190*/  @!P0 STS [R6], R11 ;  /* 0x0000000b06008388 */ /* 0x0041e80000000800 */
[----:B---3--:R0:W-:Y:S02]  /*01a0*/  @!P1 STS [R4], R13 ;  /* 0x0000000d04009388 */ /* 0x0081e40000000800 */
.L_x_3:
[----:B------:R-:W-:Y:S01]  /*01b0*/  IMAD R7, R5, R14, RZ ;  /* 0x0000000e05077224 */ /* 0x000fe200078e02ff */
[----:B------:R-:W-:Y:S04]  /*01c0*/  BAR.SYNC.DEFER_BLOCKING 0x0 ;  /* 0x0000000000007b1d */ /* 0x000fe80000010000 */
[----:B------:R-:W-:-:S13]  /*01d0*/  ISETP.GT.U32.AND P0, PT, R7, 0x100, PT ;  /* 0x000001000700780c */ /* 0x000fda0003f04070 */
[----:B------:R-:W-:-:S04]  /*01e0*/  @!P0 IMAD.IADD R7, R7, 0x1, -R14 ;  /* 0x0000000107078824 */ /* 0x000fc800078e0a0e */
[----:B------:R-:W-:-:S05]  /*01f0*/  @!P0 IMAD R7, R7, 0x4, R8 ;  /* 0x0000000407078824 */ /* 0x000fca00078e0208 */
[C---:B------:R-:W-:Y:S01]  /*0200*/  @!P0 LEA R9, R14.reuse, R7, 0x2 ;  /* 0x000000070e098211 */ /* 0x040fe200078e10ff */
[----:B------:R-:W-:Y:S01]  /*0210*/  IMAD.SHL.U32 R14, R14, 0x2, RZ ;  /* 0x000000020e0e7824 */ /* 0x000fe200078e00ff */
[----:B------:R-:W-:Y:S04]  /*0220*/  @!P0 LDS R7, [R7+-0x4] ;  /* 0xfffffc0007078984 */ /* 0x000fe80000000800 */
[----:B------:R-:W1:Y:S02]  /*0230*/  @!P0 LDS R10, [R9+-0x4] ;  /* 0xfffffc00090a8984 */ /* 0x000e640000000800 */
[----:B-1----:R-:W-:-:S05]  /*0240*/  @!P0 FADD R10, R7, R10 ;  /* 0x0000000a070a8221 */ /* 0x002fca0000000000 */
[----:B------:R1:W-:Y:S01]  /*0250*/  @!P0 STS [R9+-0x4], R10 ;  /* 0xfffffc0a09008388 */ /* 0x0003e20000000800 */
[----:B------:R-:W-:-:S13]  /*0260*/  ISETP.GT.U32.AND P0, PT, R14, R15, PT ;  /* 0x0000000f0e00720c */ /* 0x000fda0003f04070 */
[----:B-1----:R-:W-:Y:S05]  /*0270*/  @!P0 BRA `(.L_x_3) ;  /* 0xfffffffc00cc8947 */ /* 0x002fea000383ffff */
[----:B------:R-:W-:Y:S01]  /*0280*/  BAR.SYNC.DEFER_BLOCKING 0x0 ;  /* 0x0000000000007b1d */ /* 0x000fe20000010000 */
[C---:B------:R-:W-:Y:S02]  /*0290*/  ISETP.NE.AND P0, PT, R3.reuse, RZ, PT ;  /* 0x000000ff0300720c */ /* 0x040fe40003f05270 */
[----:B------:R-:W-:-:S03]  /*02a0*/  ISETP.GT.U32.AND P1, PT, R3, 0x2, PT ;  /* 0x000000020300780c */ /* 0x000fc60003f24070 */
[----:B------:R-:W1:Y:S08]  /*02b0*/  LDCU UR4, c[0x0][0x390] ;  /* 0x00007200ff0477ac */ /* 0x000e700008000800 */
[----:B------:R-:W2:Y:S01]  /*02c0*/  @!P0 S2R R10, SR_CgaCtaId ;  /* 0x00000000000a8919 */ /* 0x000ea20000008800 */
[----:B------:R-:W-:Y:S02]  /*02d0*/  @!P0 MOV R5, 0x400 ;  /* 0x0000040000058802 */ /* 0x000fe40000000f00 */
[----:B------:R-:W-:-:S02]  /*02e0*/  @!P1 LEA R7, R3, 0x100, 0x8 ;  /* 0x0000010003079811 */ /* 0x000fc400078e40ff */
[----:B--2---:R-:W-:-:S05]  /*02f0*/  @!P0 LEA R8, R10, R5, 0x18 ;  /* 0x000000050a088211 */ /* 0x004fca00078ec0ff */
[----:B------:R-:W-:Y:S01]  /*0300*/  @!P0 LDS R5, [R8+0x1fc] ;  /* 0x0001fc0008058984 */ /* 0x000fe20000000800 */
[----:B------:R-:W-:-:S03]  /*0310*/  @!P1 IMAD.IADD R7, R8, 0x1, R7 ;  /* 0x0000000108079824 */ /* 0x000fc600078e0207 */
[----:B------:R-:W2:Y:S02]  /*0320*/  @!P0 LDS R10, [R8+0x2fc] ;  /* 0x0002fc00080a8984 */ /* 0x000ea40000000800 */
[----:B--2---:R-:W-:-:S05]  /*0330*/  @!P0 FADD R5, R5, R10 ;  /* 0x0000000a05058221 */ /* 0x004fca0000000000 */
[----:B------:R-:W-:Y:S01]  /*0340*/  @!P0 STS [R8+0x2fc], R5 ;  /* 0x0002fc0508008388 */ /* 0x000fe20000000800 */
[----:B------:R-:W-:Y:S01]  /*0350*/  BAR.SYNC.DEFER_BLOCKING 0x0 ;  /* 0x0000000000007b1d */ /* 0x000fe20000010000 */
[----:B------:R-:W-:-:S13]  /*0360*/  ISETP.GT.U32.AND P0, PT, R3, 0x6, PT ;  /* 0x000000060300780c */ /* 0x000fda0003f04070 */
[----:B0-----:R-:W-:-:S04]  /*0370*/  @!P0 LEA R11, R3, 0x80, 0x7 ;  /* 0x00000080030b8811 */ /* 0x001fc800078e38ff */
[----:B------:R-:W-:Y:S01]  /*0380*/  @!P0 IADD3 R11, PT, PT, R8, R11, RZ ;  /* 0x0000000b080b8210 */ /* 0x000fe20007ffe0ff */
[----:B------:R-:W-:Y:S04]  /*0390*/  @!P1 LDS R9, [R7+-0x4] ;  /* 0xfffffc0007099984 */ /* 0x000fe80000000800 */
[----:B------:R-:W0:Y:S02]  /*03a0*/  @!P1 LDS R10, [R7+0x7c] ;  /* 0x00007c00070a9984 */ /* 0x000e240000000800 */
[----:B0-----:R-:W-:-:S05]  /*03b0*/  @!P1 FADD R10, R9, R10 ;  /* 0x0000000a090a9221 */ /* 0x001fca0000000000 */
[----:B------:R-:W-:Y:S01]  /*03c0*/  @!P1 STS [R7+0x7c], R10 ;  /* 0x00007c0a07009388 */ /* 0x000fe20000000800 */
[----:B------:R-:W-:Y:S01]  /*03d0*/  BAR.SYNC.DEFER_BLOCKING 0x0 ;  /* 0x0000000000007b1d */ /* 0x000fe20000010000 */
[----:B------:R-:W-:-:S13]  /*03e0*/  ISETP.GT.U32.AND P1, PT, R3, 0xe, PT ;  /* 0x0000000e0300780c */ /* 0x000fda0003f24070 */
[----:B------:R-:W-:-:S05]  /*03f0*/  @!P1 LEA R5, R3, 0x40, 0x6 ;  /* 0x0000004003059811 */ /* 0x000fca00078e30ff */
[----:B------:R-:W-:Y:S01]  /*0400*/  @!P1 IMAD.IADD R5, R8, 0x1, R5 ;  /* 0x0000000108059824 */ /* 0x000fe200078e0205 */
[----:B------:R-:W-:Y:S04]  /*0410*/  @!P0 LDS R9, [R11+-0x4] ;  /* 0xfffffc000b098984 */ /* 0x000fe80000000800 */
[----:B------:R-:W0:Y:S02]  /*0420*/  @!P0 LDS R12, [R11+0x3c] ;  /* 0x00003c000b0c8984 */ /* 0x000e240000000800 */
[----:B0-----:R-:W-:-:S05]  /*0430*/  @!P0 FADD R12, R9, R12 ;  /* 0x0000000c090c8221 */ /* 0x001fca0000000000 */
[----:B------:R-:W-:Y:S01]  /*0440*/  @!P0 STS [R11+0x3c], R12 ;  /* 0x00003c0c0b008388 */ /* 0x000fe20000000800 */
[----:B------:R-:W-:Y:S01]  /*0450*/  BAR.SYNC.DEFER_BLOCKING 0x0 ;  /* 0x0000000000007b1d */ /* 0x000fe20000010000 */
[----:B------:R-:W-:-:S13]  /*0460*/  ISETP.GT.U32.AND P0, PT, R3, 0x1e, PT ;  /* 0x0000001e0300780c */ /* 0x000fda0003f04070 */
[----:B------:R-:W-:-:S04]  /*0470*/  @!P0 LEA R7, R3, 0x20, 0x5 ;  /* 0x0000002003078811 */ /* 0x000fc800078e28ff */
        /* <DEDUP_REMOVED lines=14> */
[----:B------:R-:W-:-:S05]  /*0560*/  ISETP.GT.U32.AND P0, PT, R3, 0x7e, PT ;  /* 0x0000007e0300780c */ /* 0x000fca0003f04070 */
[----:B------:R-:W-:Y:S04]  /*0570*/  @!P1 LDS R8, [R11+-0x4] ;  /* 0xfffffc000b089984 */ /* 0x000fe80000000800 */
[----:B------:R-:W0:Y:S02]  /*0580*/  @!P1 LDS R5, [R11+0x4] ;  /* 0x000004000b059984 */ /* 0x000e240000000800 */
[----:B0-----:R-:W-:Y:S02]  /*0590*/  @!P1 FADD R10, R8, R5 ;  /* 0x00000005080a9221 */ /* 0x001fe40000000000 */
[----:B------:R-:W-:-:S03]  /*05a0*/  @!P0 LEA R5, R3, R6, 0x2 ;  /* 0x0000000603058211 */ /* 0x000fc600078e10ff */
[----:B------:R-:W-:Y:S01]  /*05b0*/  @!P1 STS [R11+0x4], R10 ;  /* 0x0000040a0b009388 */ /* 0x000fe20000000800 */
[----:B------:R-:W-:Y:S01]  /*05c0*/  BAR.SYNC.DEFER_BLOCKING 0x0 ;  /* 0x0000000000007b1d */ /* 0x000fe20000010000 */
[----:B-1----:R-:W-:-:S05]  /*05d0*/  ISETP.GE.U32.AND P1, PT, R2, UR4, PT ;  /* 0x0000000402007c0c */ /* 0x002fca000bf26070 */
[----:B------:R-:W-:Y:S04]  /*05e0*/  @!P0 LDS R3, [R5+0x4] ;  /* 0x0000040005038984 */ /* 0x000fe80000000800 */
[----:B------:R-:W0:Y:S02]  /*05f0*/  @!P0 LDS R8, [R5+0x8] ;  /* 0x0000080005088984 */ /* 0x000e240000000800 */
[----:B0-----:R-:W-:Y:S02]  /*0600*/  @!P0 FADD R12, R3, R8 ;  /* 0x00000008030c8221 */ /* 0x001fe40000000000 */
[----:B------:R-:W0:Y:S03]  /*0610*/  @!P1 LDC.64 R8, c[0x0][0x388] ;  /* 0x0000e200ff089b82 */ /* 0x000e260000000a00 */
[----:B------:R-:W-:Y:S05]  /*0620*/  @!P0 STS [R5+0x8], R12 ;  /* 0x0000080c05008388 */ /* 0x000fea0000000800 */
[----:B------:R-:W-:Y:S01]  /*0630*/  BAR.SYNC.DEFER_BLOCKING 0x0 ;  /* 0x0000000000007b1d */ /* 0x000fe20000010000 */
[----:B------:R-:W-:Y:S01]  /*0640*/  ISETP.GE.U32.AND P0, PT, R0, UR4, PT ;  /* 0x0000000400007c0c */ /* 0x000fe2000bf06070 */
[----:B0-----:R-:W-:-:S04]  /*0650*/  @!P1 IMAD.WIDE.U32 R2, R2, 0x4, R8 ;  /* 0x0000000402029825 */ /* 0x001fc800078e0008 */
[----:B------:R-:W0:Y:S04]  /*0660*/  @!P1 LDS R7, [R6] ;  /* 0x0000000006079984 */ /* 0x000e280000000800 */
[----:B0-----:R0:W-:Y:S04]  /*0670*/  @!P1 STG.E desc[UR6][R2.64], R7 ;  /* 0x0000000702009986 */ /* 0x0011e8000c101906 */
[----:B------:R-:W-:Y:S05]  /*0680*/  @P0 EXIT ;  /* 0x000000000000094d */ /* 0x000fea0003800000 */
[----:B------:R-:W1:Y:S01]  /*0690*/  LDS R5, [R4] ;  /* 0x0000000004057984 */ /* 0x000e620000000800 */
[----:B0-----:R-:W0:Y:S02]  /*06a0*/  LDC.64 R2, c[0x0][0x388] ;  /* 0x0000e200ff027b82 */ /* 0x001e240000000a00 */
[----:B0-----:R-:W-:-:S05]  /*06b0*/  IMAD.WIDE.U32 R2, R0, 0x4, R2 ;  /* 0x0000000400027825 */ /* 0x001fca00078e0002 */
[----:B-1----:R-:W-:Y:S01]  /*06c0*/  STG.E desc[UR6][R2.64], R5 ;  /* 0x0000000502007986 */ /* 0x002fe2000c101906 */
[----:B------:R-:W-:Y:S05]  /*06d0*/  EXIT ;  /* 0x000000000000794d */ /* 0x000fea0003800000 */
.L_x_4:
        /* <DEDUP_REMOVED lines=10> */
.L_x_15:


//--------------------- .text._Z41Kogge_Stone_exclusive_scan_kernel_ex_11_6PfS_j --------------------------
	.section	.text._Z41Kogge_Stone_exclusive_scan_kernel_ex_11_6PfS_j,"ax",@progbits
	.align	128
        .global         _Z41Kogge_Stone_exclusive_scan_kernel_ex_11_6PfS_j
        .type           _Z41Kogge_Stone_exclusive_scan_kernel_ex_11_6PfS_j,@function
        .size           _Z41Kogge_Stone_exclusive_scan_kernel_ex_11_6PfS_j,(.L_x_16 - _Z41Kogge_Stone_exclusive_scan_kernel_ex_11_6PfS_j)
        .other          _Z41Kogge_Stone_exclusive_scan_kernel_ex_11_6PfS_j,@"STO_CUDA_ENTRY STV_DEFAULT"
_Z41Kogge_Stone_exclusive_scan_kernel_ex_11_6PfS_j:
.text._Z41Kogge_Stone_exclusive_scan_kernel_ex_11_6PfS_j:
[----:B------:R-:W-:Y:S01]  /*0000*/  LDC R1, c[0x0][0x37c] ;  /* 0x0000df00ff017b82 */ /* 0x000fe20000000800 */
[----:B------:R-:W0:Y:S07]  /*0010*/  S2R R9, SR_TID.X ;  /* 0x0000000000097919 */ /* 0x000e2e0000002100 */
[----:B------:R-:W0:Y:S01]  /*0020*/  S2UR UR4, SR_CTAID.X ;  /* 0x00000000000479c3 */ /* 0x000e220000002500 */
[----:B------:R-:W1:Y:S01]  /*0030*/  LDCU UR8, c[0x0][0x390] ;  /* 0x00007200ff0877ac */ /* 0x000e620008000800 */
[----:B------:R-:W-:Y:S01]  /*0040*/  BSSY.RECONVERGENT B0, `(.L_x_5) ;  /* 0x0000014000007945 */ /* 0x000fe20003800200 */
[----:B------:R-:W2:Y:S05]  /*0050*/  LDCU.64 UR6, c[0x0][0x358] ;  /* 0x00006b00ff0677ac */ /* 0x000eaa0008000a00 */
[----:B------:R-:W0:Y:S08]  /*0060*/  LDC R6, c[0x0][0x360] ;  /* 0x0000d800ff067b82 */ /* 0x000e300000000800 */
[----:B------:R-:W3:Y:S01]  /*0070*/  S2UR UR5, SR_CgaCtaId ;  /* 0x00000000000579c3 */ /* 0x000ee20000008800 */
[----:B0-----:R-:W-:Y:S01]  /*0080*/  IMAD R5, R6, UR4, R9 ;  /* 0x0000000406057c24 */ /* 0x001fe2000f8e0209 */
[----:B------:R-:W-:-:S04]  /*0090*/  UMOV UR4, 0x400 ;  /* 0x0000040000047882 */ /* 0x000fc80000000000 */
[----:B-1----:R-:W-:Y:S01]  /*00a0*/  ISETP.GE.U32.AND P0, PT, R5, UR8, PT ;  /* 0x0000000805007c0c */ /* 0x002fe2000bf06070 */
[----:B---3--:R-:W-:-:S06]  /*00b0*/  ULEA UR4, UR5, UR4, 0x18 ;  /* 0x0000000405047291 */ /* 0x008fcc000f8ec0ff */
[----:B------:R-:W-:-:S06]  /*00c0*/  LEA R0, R9, UR4, 0x2 ;  /* 0x0000000409007c11 */ /* 0x000fcc000f8e10ff */
[----:B--2---:R-:W-:Y:S05]  /*00d0*/  @P0 BRA `(.L_x_6) ;  /* 0x0000000000240947 */ /* 0x004fea0003800000 */
[----:B------:R-:W-:-:S13]  /*00e0*/  ISETP.NE.AND P0, PT, R9, RZ, PT ;  /* 0x000000ff0900720c */ /* 0x000fda0003f05270 */
[----:B------:R-:W-:Y:S01]  /*00f0*/  @!P0 STS [UR4], RZ ;  /* 0x000000ffff008988 */ /* 0x000fe20008000804 */
[----:B------:R-:W-:Y:S05]  /*0100*/  @!P0 BRA `(.L_x_7) ;  /* 0x00000000001c8947 */ /* 0x000fea0003800000 */
[----:B------:R-:W0:Y:S01]  /*0110*/  LDC.64 R2, c[0x0][0x380] ;  /* 0x0000e000ff027b82 */ /* 0x000e220000000a00 */
[----:B------:R-:W-:-:S04]  /*0120*/  VIADD R7, R5, 0xffffffff ;  /* 0xffffffff05077836 */ /* 0x000fc80000000000 */
[----:B0-----:R-:W-:-:S06]  /*0130*/  IMAD.WIDE.U32 R2, R7, 0x4, R2 ;  /* 0x0000000407027825 */ /* 0x001fcc00078e0002 */
[----:B------:R-:W2:Y:S04]  /*0140*/  LDG.E R3, desc[UR6][R2.64] ;  /* 0x0000000602037981 */ /* 0x000ea8000c1e1900 */
[----:B--2---:R1:W-:Y:S01]  /*0150*/  STS [R0], R3 ;  /* 0x0000000300007388 */ /* 0x0043e20000000800 */
[----:B------:R-:W-:Y:S05]  /*0160*/  BRA `(.L_x_7) ;  /* 0x0000000000047947 */ /* 0x000fea0003800000 */
.L_x_6:
[----:B------:R0:W-:Y:S02]  /*0170*/  STS [R0], RZ ;  /* 0x000000ff00007388 */ /* 0x0001e40000000800 */
.L_x_7:
[----:B------:R-:W-:Y:S05]  /*0180*/  BSYNC.RECONVERGENT B0 ;  /* 0x0000000000007941 */ /* 0x000fea0003800200 */
.L_x_5:
[----:B------:R-:W-:-:S13]  /*0190*/  ISETP.GE.U32.AND P0, PT, R6, 0x2, PT ;  /* 0x000000020600780c */ /* 0x000fda0003f06070 */
[----:B------:R-:W-:Y:S05]  /*01a0*/  @!P0 BRA `(.L_x_8) ;  /* 0x0000000000388947 */ /* 0x000fea0003800000 */
[----:B------:R-:W-:-:S05]  /*01b0*/  UMOV UR5, 0x1 ;  /* 0x0000000100057882 */ /* 0x000fca0000000000 */
.L_x_9:
[----:B------:R-:W-:Y:S01]  /*01c0*/  BAR.SYNC.DEFER_BLOCKING 0x0 ;  /* 0x0000000000007b1d */ /* 0x000fe20000010000 */
[----:B------:R-:W-:Y:S01]  /*01d0*/  ISETP.GE.U32.AND P0, PT, R9, UR5, PT ;  /* 0x0000000509007c0c */ /* 0x000fe2000bf06070 */
[----:B-1----:R-:W-:-:S12]  /*01e0*/  IMAD.MOV.U32 R3, RZ, RZ, RZ ;  /* 0x000000ffff037224 */ /* 0x002fd800078e00ff */
[----:B------:R-:W-:Y:S01]  /*01f0*/  @P0 VIADD R2, R9, -UR5 ;  /* 0x8000000509020c36 */ /* 0x000fe20008000000 */
[----:B------:R-:W-:-:S04]  /*0200*/  USHF.L.U32 UR5, UR5, 0x1, URZ ;  /* 0x0000000105057899 */ /* 0x000fc800080006ff */
[----:B------:R-:W-:Y:S02]  /*0210*/  @P0 LEA R4, R2, UR4, 0x2 ;  /* 0x0000000402040c11 */ /* 0x000fe4000f8e10ff */
[----:B------:R-:W-:Y:S04]  /*0220*/  @P0 LDS R2, [R0] ;  /* 0x0000000000020984 */ /* 0x000fe80000000800 */
[----:B------:R-:W1:Y:S02]  /*0230*/  @P0 LDS R7, [R4] ;  /* 0x0000000004070984 */ /* 0x000e640000000800 */
[----:B-1----:R-:W-:Y:S01]  /*0240*/  @P0 FADD R3, R2, R7 ;  /* 0x0000000702030221 */ /* 0x002fe20000000000 */
[----:B------:R-:W-:Y:S06]  /*0250*/  BAR.SYNC.DEFER_BLOCKING 0x0 ;  /* 0x0000000000007b1d */ /* 0x000fec0000010000 */
[----:B------:R2:W-:Y:S01]  /*0260*/  @P0 STS [R0], R3 ;  /* 0x0000000300000388 */ /* 0x0005e20000000800 */
[----:B------:R-:W-:-:S13]  /*0270*/  ISETP.LE.U32.AND P0, PT, R6, UR5, PT ;  /* 0x0000000506007c0c */ /* 0x000fda000bf03070 */
[----:B--2---:R-:W-:Y:S05]  /*0280*/  @!P0 BRA `(.L_x_9) ;  /* 0xfffffffc00cc8947 */ /* 0x004fea000383ffff */
.L_x_8:
[----:B------:R-:W2:Y:S02]  /*0290*/  LDCU UR5, c[0x0][0x390] ;  /* 0x00007200ff0577ac */ /* 0x000ea40008000800 */
[----:B--2---:R-:W-:-:S13]  /*02a0*/  ISETP.GE.U32.AND P0, PT, R5, UR5, PT ;  /* 0x0000000505007c0c */ /* 0x004fda000bf06070 */
[----:B------:R-:W-:Y:S05]  /*02b0*/  @P0 EXIT ;  /* 0x000000000000094d */ /* 0x000fea0003800000 */
[----:B------:R-:W2:Y:S01]  /*02c0*/  LDS R7, [R0] ;  /* 0x0000000000077984 */ /* 0x000ea20000000800 */
[----:B-1----:R-:W1:Y:S02]  /*02d0*/  LDC.64 R2, c[0x0][0x388] ;  /* 0x0000e200ff027b82 */ /* 0x002e640000000a00 */
[----:B-1----:R-:W-:-:S05]  /*02e0*/  IMAD.WIDE.U32 R2, R5, 0x4, R2 ;  /* 0x0000000405027825 */ /* 0x002fca00078e0002 */
[----:B--2---:R-:W-:Y:S01]  /*02f0*/  STG.E desc[UR6][R2.64], R7 ;  /* 0x0000000702007986 */ /* 0x004fe2000c101906 */
[----:B------:R-:W-:Y:S05]  /*0300*/  EXIT ;  /* 0x000000000000794d */ /* 0x000fea0003800000 */
.L_x_10:
        /* <DEDUP_REMOVED lines=15> */
.L_x_16:


//--------------------- .text._Z23Kogge_Stone_scan_kernelPfS_j --------------------------
	.section	.text._Z23Kogge_Stone_scan_kernelPfS_j,"ax",@progbits
	.align	128
        .global         _Z23Kogge_Stone_scan_kernelPfS_j
        .type           _Z23Kogge_Stone_scan_kernelPfS_j,@function
        .size           _Z23Kogge_Stone_scan_kernelPfS_j,(.L_x_17 - _Z23Kogge_Stone_scan_kernelPfS_j)
        .other          _Z23Kogge_Stone_scan_kernelPfS_j,@"STO_CUDA_ENTRY STV_DEFAULT"
_Z23Kogge_Stone_scan_kernelPfS_j:
.text._Z23Kogge_Stone_scan_kernelPfS_j:
[----:B------:R-:W-:Y:S01]  /*0000*/  LDC R1, c[0x0][0x37c] ;  /* 0x0000df00ff017b82 */ /* 0x000fe20000000800 */
[----:B------:R-:W0:Y:S07]  /*0010*/  S2R R9, SR_TID.X ;  /* 0x0000000000097919 */ /* 0x000e2e0000002100 */
[----:B------:R-:W0:Y:S01]  /*0020*/  S2UR UR4, SR_CTAID.X ;  /* 0x00000000000479c3 */ /* 0x000e220000002500 */
[----:B------:R-:W1:Y:S01]  /*0030*/  LDCU UR5, c[0x0][0x390] ;  /* 0x00007200ff0577ac */ /* 0x000e620008000800 */
[----:B------:R-:W2:Y:S06]  /*0040*/  LDCU.64 UR6, c[0x0][0x358] ;  /* 0x00006b00ff0677ac */ /* 0x000eac0008000a00 */
[----:B------:R-:W0:Y:S02]  /*0050*/  LDC R6, c[0x0][0x360] ;  /* 0x0000d800ff067b82 */ /* 0x000e240000000800 */
[----:B0-----:R-:W-:-:S05]  /*0060*/  IMAD R5, R6, UR4, R9 ;  /* 0x0000000406057c24 */ /* 0x001fca000f8e0209 */
[----:B-1----:R-:W-:-:S13]  /*0070*/  ISETP.GE.U32.AND P0, PT, R5, UR5, PT ;  /* 0x0000000505007c0c */ /* 0x002fda000bf06070 */
[----:B------:R-:W0:Y:S02]  /*0080*/  @!P0 LDC.64 R2, c[0x0][0x380] ;  /* 0x0000e000ff028b82 */ /* 0x000e240000000a00 */
[----:B0-----:R-:W-:-:S06]  /*0090*/  @!P0 IMAD.WIDE.U32 R2, R5, 0x4, R2 ;  /* 0x0000000405028825 */ /* 0x001fcc00078e0002 */
[----:B--2---:R-:W2:Y:S01]  /*00a0*/  @!P0 LDG.E R3, desc[UR6][R2.64] ;  /* 0x0000000602038981 */ /* 0x004ea2000c1e1900 */
[----:B------:R-:W0:Y:S01]  /*00b0*/  S2UR UR5, SR_CgaCtaId ;  /* 0x00000000000579c3 */ /* 0x000e220000008800 */
[----:B------:R-:W-:Y:S01]  /*00c0*/  UMOV UR4, 0x400 ;  /* 0x0000040000047882 */ /* 0x000fe20000000000 */
[----:B------:R-:W-:Y:S01]  /*00d0*/  ISETP.GE.U32.AND P1, PT, R6, 0x2, PT ;  /* 0x000000020600780c */ /* 0x000fe20003f26070 */
[----:B0-----:R-:W-:-:S06]  /*00e0*/  ULEA UR4, UR5, UR4, 0x18 ;  /* 0x0000000405047291 */ /* 0x001fcc000f8ec0ff */
[----:B------:R-:W-:-:S05]  /*00f0*/  LEA R0, R9, UR4, 0x2 ;  /* 0x0000000409007c11 */ /* 0x000fca000f8e10ff */
[----:B--2---:R0:W-:Y:S04]  /*0100*/  @!P0 STS [R0], R3 ;  /* 0x0000000300008388 */ /* 0x0041e80000000800 */
[----:B------:R0:W-:Y:S01]  /*0110*/  @P0 STS [R0], RZ ;  /* 0x000000ff00000388 */ /* 0x0001e20000000800 */
[----:B------:R-:W-:Y:S05]  /*0120*/  @!P1 BRA `(.L_x_11) ;  /* 0x0000000000389947 */ /* 0x000fea0003800000 */
[----:B------:R-:W-:-:S05]  /*0130*/  UMOV UR5, 0x1 ;  /* 0x0000000100057882 */ /* 0x000fca0000000000 */
.L_x_12:
[----:B------:R-:W-:Y:S01]  /*0140*/  BAR.SYNC.DEFER_BLOCKING 0x0 ;  /* 0x0000000000007b1d */ /* 0x000fe20000010000 */
[----:B------:R-:W-:Y:S01]  /*0150*/  ISETP.GE.U32.AND P0, PT, R9, UR5, PT ;  /* 0x0000000509007c0c */ /* 0x000fe2000bf06070 */
[----:B0-----:R-:W-:-:S12]  /*0160*/  IMAD.MOV.U32 R3, RZ, RZ, RZ ;  /* 0x000000ffff037224 */ /* 0x001fd800078e00ff */
[----:B------:R-:W-:Y:S01]  /*0170*/  @P0 VIADD R2, R9, -UR5 ;  /* 0x8000000509020c36 */ /* 0x000fe20008000000 */
[----:B------:R-:W-:-:S04]  /*0180*/  USHF.L.U32 UR5, UR5, 0x1, URZ ;  /* 0x0000000105057899 */ /* 0x000fc800080006ff */
[----:B------:R-:W-:Y:S02]  /*0190*/  @P0 LEA R4, R2, UR4, 0x2 ;  /* 0x0000000402040c11 */ /* 0x000fe4000f8e10ff */
[----:B------:R-:W-:Y:S04]  /*01a0*/  @P0 LDS R2, [R0] ;  /* 0x0000000000020984 */ /* 0x000fe80000000800 */
[----:B------:R-:W0:Y:S02]  /*01b0*/  @P0 LDS R7, [R4] ;  /* 0x0000000004070984 */ /* 0x000e240000000800 */
[----:B0-----:R-:W-:Y:S01]  /*01c0*/  @P0 FADD R3, R2, R7 ;  /* 0x0000000702030221 */ /* 0x001fe20000000000 */
[----:B------:R-:W-:Y:S06]  /*01d0*/  BAR.SYNC.DEFER_BLOCKING 0x0 ;  /* 0x0000000000007b1d */ /* 0x000fec0000010000 */
[----:B------:R1:W-:Y:S01]  /*01e0*/  @P0 STS [R0], R3 ;  /* 0x0000000300000388 */ /* 0x0003e20000000800 */
[----:B------:R-:W-:-:S13]  /*01f0*/  ISETP.LE.U32.AND P0, PT, R6, UR5, PT ;  /* 0x0000000506007c0c */ /* 0x000fda000bf03070 */
[----:B-1----:R-:W-:Y:S05]  /*0200*/  @!P0 BRA `(.L_x_12) ;  /* 0xfffffffc00cc8947 */ /* 0x002fea000383ffff */
.L_x_11:
[----:B------:R-:W1:Y:S02]  /*0210*/  LDCU UR4, c[0x0][0x390] ;  /* 0x00007200ff0477ac */ /* 0x000e640008000800 */
[----:B-1----:R-:W-:-:S13]  /*0220*/  ISETP.GE.U32.AND P0, PT, R5, UR4, PT ;  /* 0x0000000405007c0c */ /* 0x002fda000bf06070 */
[----:B------:R-:W-:Y:S05]  /*0230*/  @P0 EXIT ;  /* 0x000000000000094d */ /* 0x000fea0003800000 */
[----:B------:R-:W1:Y:S01]  /*0240*/  LDS R7, [R0] ;  /* 0x0000000000077984 */ /* 0x000e620000000800 */
[----:B0-----:R-:W0:Y:S02]  /*0250*/  LDC.64 R2, c[0x0][0x388] ;  /* 0x0000e200ff027b82 */ /* 0x001e240000000a00 */
[----:B0-----:R-:W-:-:S05]  /*0260*/  IMAD.WIDE.U32 R2, R5, 0x4, R2 ;  /* 0x0000000405027825 */ /* 0x001fca00078e0002 */
[----:B-1----:R-:W-:Y:S01]  /*0270*/  STG.E desc[UR6][R2.64], R7 ;  /* 0x0000000702007986 */ /* 0x002fe2000c101906 */
[----:B------:R-:W-:Y:S05]  /*0280*/  EXIT ;  /* 0x000000000000794d */ /* 0x000fea0003800000 */
.L_x_13:
        /* <DEDUP_REMOVED lines=15> */
.L_x_17:


//--------------------- .nv.shared._Z31Kogge_Stone_scan_kernel_ex_11_2PKfPfj --------------------------
	.section	.nv.shared._Z31Kogge_Stone_scan_kernel_ex_11_2PKfPfj,"aw",@nobits
	.sectionflags	@""
	.align	4
.nv.shared._Z31Kogge_Stone_scan_kernel_ex_11_2PKfPfj:
	.zero		3072


//--------------------- .nv.shared.reserved.0     --------------------------
	.section	.nv.shared.reserved.0,"aw",@nobits
	.weak		__nv_reservedSMEM_offset_0_alias
	.size		__nv_reservedSMEM_offset_0_alias, 0, 64
	.other		__nv_reservedSMEM_offset_0_alias,@"STO_CUDA_RESERVED_SHARED STV_DEFAULT"
__nv_reservedSMEM_offset_0_alias:
	.zero		0
	.zero		64


//--------------------- .nv.shared._Z22Brent_Kung_scan_kernelPfS_j --------------------------
	.section	.nv.shared._Z22Brent_Kung_scan_kernelPfS_j,"aw",@nobits
	.sectionflags	@""
	.align	4
.nv.shared._Z22Brent_Kung_scan_kernelPfS_j:
	.zero		2048


//--------------------- .nv.shared._Z41Kogge_Stone_exclusive_scan_kernel_ex_11_6PfS_j --------------------------
	.section	.nv.shared._Z41Kogge_Stone_exclusive_scan_kernel_ex_11_6PfS_j,"aw",@nobits
	.sectionflags	@""
	.align	4
.nv.shared._Z41Kogge_Stone_exclusive_scan_kernel_ex_11_6PfS_j:
	.zero		2048


//--------------------- .nv.shared._Z23Kogge_Stone_scan_kernelPfS_j --------------------------
	.section	.nv.shared._Z23Kogge_Stone_scan_kernelPfS_j,"aw",@nobits
	.sectionflags	@""
	.align	4
.nv.shared._Z23Kogge_Stone_scan_kernelPfS_j:
	.zero		2048


//--------------------- .nv.constant0._Z31Kogge_Stone_scan_kernel_ex_11_2PKfPfj --------------------------
	.section	.nv.constant0._Z31Kogge_Stone_scan_kernel_ex_11_2PKfPfj,"a",@progbits
	.sectionflags	@""
	.align	4
.nv.constant0._Z31Kogge_Stone_scan_kernel_ex_11_2PKfPfj:
	.zero		916


//--------------------- .nv.constant0._Z22Brent_Kung_scan_kernelPfS_j --------------------------
	.section	.nv.constant0._Z22Brent_Kung_scan_kernelPfS_j,"a",@progbits
	.sectionflags	@""
	.align	4
.nv.constant0._Z22Brent_Kung_scan_kernelPfS_j:
	.zero		916


//--------------------- .nv.constant0._Z41Kogge_Stone_exclusive_scan_kernel_ex_11_6PfS_j --------------------------
	.section	.nv.constant0._Z41Kogge_Stone_exclusive_scan_kernel_ex_11_6PfS_j,"a",@progbits
	.sectionflags	@""
	.align	4
.nv.constant0._Z41Kogge_Stone_exclusive_scan_kernel_ex_11_6PfS_j:
	.zero		916


//--------------------- .nv.constant0._Z23Kogge_Stone_scan_kernelPfS_j --------------------------
	.section	.nv.constant0._Z23Kogge_Stone_scan_kernelPfS_j,"a",@progbits
	.sectionflags	@""
	.align	4
.nv.constant0._Z23Kogge_Stone_scan_kernelPfS_j:
	.zero		916


//--------------------- SYMBOLS --------------------------

	.type		.nv.reservedSmem.offset0,@object
	.size		.nv.reservedSmem.offset0,0x4
	.type		.nv.reservedSmem.cap,@object
	.size		.nv.reservedSmem.cap,0x4
